//
// Generated by NVIDIA NVVM Compiler
//
// Compiler Build ID: CL-36424714
// Cuda compilation tools, release 13.0, V13.0.88
// Based on NVVM 20.0.0
//

.version 9.0
.target sm_100
.address_size 64

	// .globl	_Z18calculate_responsePhPfjj

.visible .entry _Z18calculate_responsePhPfjj(
	.param .u64 .ptr .align 1 _Z18calculate_responsePhPfjj_param_0,
	.param .u64 .ptr .align 1 _Z18calculate_responsePhPfjj_param_1,
	.param .u32 _Z18calculate_responsePhPfjj_param_2,
	.param .u32 _Z18calculate_responsePhPfjj_param_3
)
{
	.reg .pred 	%p<8>;
	.reg .b32 	%r<26>;
	.reg .b32 	%f<13>;
	.reg .b64 	%rd<13>;

	ld.param.u64 	%rd1, [_Z18calculate_responsePhPfjj_param_0];
	ld.param.u64 	%rd2, [_Z18calculate_responsePhPfjj_param_1];
	ld.param.u32 	%r4, [_Z18calculate_responsePhPfjj_param_2];
	ld.param.u32 	%r3, [_Z18calculate_responsePhPfjj_param_3];
	mov.u32 	%r5, %ctaid.x;
	shl.b32 	%r6, %r5, 4;
	mov.u32 	%r7, %tid.x;
	add.s32 	%r1, %r6, %r7;
	mov.u32 	%r8, %ctaid.y;
	shl.b32 	%r9, %r8, 4;
	mov.u32 	%r10, %tid.y;
	add.s32 	%r11, %r9, %r10;
	setp.lt.s32 	%p1, %r1, 2;
	setp.lt.u32 	%p2, %r11, 2;
	or.pred  	%p3, %p1, %p2;
	add.s32 	%r12, %r3, -2;
	setp.ge.u32 	%p4, %r1, %r12;
	or.pred  	%p5, %p3, %p4;
	add.s32 	%r13, %r4, -2;
	setp.ge.u32 	%p6, %r11, %r13;
	or.pred  	%p7, %p6, %p5;
	@%p7 bra 	$L__BB0_2;
	cvta.to.global.u64 	%rd3, %rd1;
	cvta.to.global.u64 	%rd4, %rd2;
	mul.lo.s32 	%r14, %r3, %r11;
	add.s32 	%r15, %r14, %r1;
	add.s32 	%r16, %r15, -1;
	sub.s32 	%r17, %r14, %r3;
	add.s32 	%r18, %r17, %r1;
	add.s32 	%r19, %r15, %r3;
	cvt.s64.s32 	%rd5, %r16;
	add.s64 	%rd6, %rd3, %rd5;
	ld.global.u8 	%r20, [%rd6];
	ld.global.u8 	%r21, [%rd6+2];
	sub.s32 	%r22, %r20, %r21;
	cvt.rn.f32.s32 	%f1, %r22;
	cvt.s64.s32 	%rd7, %r18;
	add.s64 	%rd8, %rd3, %rd7;
	ld.global.u8 	%r23, [%rd8];
	cvt.s64.s32 	%rd9, %r19;
	add.s64 	%rd10, %rd3, %rd9;
	ld.global.u8 	%r24, [%rd10];
	sub.s32 	%r25, %r23, %r24;
	cvt.rn.f32.s32 	%f2, %r25;
	mul.f32 	%f3, %f1, %f1;
	mul.f32 	%f4, %f2, %f2;
	mul.f32 	%f5, %f1, %f2;
	add.f32 	%f6, %f3, %f4;
	mul.f32 	%f7, %f3, %f4;
	mul.f32 	%f8, %f5, %f5;
	sub.f32 	%f9, %f7, %f8;
	mul.f32 	%f10, %f6, 0fBD23D70A;
	fma.rn.f32 	%f11, %f6, %f10, %f9;
	abs.f32 	%f12, %f11;
	mul.wide.s32 	%rd11, %r15, 4;
	add.s64 	%rd12, %rd4, %rd11;
	st.global.f32 	[%rd12], %f12;
$L__BB0_2:
	ret;

}


// ===== COMPILED SASS (sm_100) =====

	.target	sm_100

	.elftype	@"ET_EXEC"


//--------------------- .note.nv.tkinfo           --------------------------
	.section	.note.nv.tkinfo,"",@"SHT_NOTE"
	.sectionflags	@"SHF_NOTE_NV_TKINFO"
	.tkinfo
        /*0018*/ 	.word	0x00000002
        /*0030*/ 	.string	""
        /*0030*/ 	.string	"ptxas"
        /*0030*/ 	.string	"Cuda compilation tools, release 13.0, V13.0.88"
        /*0030*/ 	.string	"Build cuda_13.0.r13.0/compiler.36424714_0"
        /*0030*/ 	.string	"-arch sm_100 -m 64 "



//--------------------- .note.nv.cuinfo           --------------------------
	.section	.note.nv.cuinfo,"",@"SHT_NOTE"
	.sectionflags	@"SHF_NOTE_NV_CUINFO"
        /*0018*/ 	.short	0x0002
        /*001a*/ 	.short	0x0064
        /*001c*/ 	.short	0x0082
	.zero		2


//--------------------- .nv.info                  --------------------------
	.section	.nv.info,"",@"SHT_CUDA_INFO"
	.align	4


	//----- nvinfo : EIATTR_REGCOUNT
	.align		4
        /*0000*/ 	.byte	0x04, 0x2f
        /*0002*/ 	.short	(.L_1 - .L_0)
	.align		4
.L_0:
        /*0004*/ 	.word	index@(_Z18calculate_responsePhPfjj)
        /*0008*/ 	.word	0x0000000f


	//----- nvinfo : EIATTR_FRAME_SIZE
	.align		4
.L_1:
        /*000c*/ 	.byte	0x04, 0x11
        /*000e*/ 	.short	(.L_3 - .L_2)
	.align		4
.L_2:
        /*0010*/ 	.word	index@(_Z18calculate_responsePhPfjj)
        /*0014*/ 	.word	0x00000000


	//----- nvinfo : EIATTR_MIN_STACK_SIZE
	.align		4
.L_3:
        /*0018*/ 	.byte	0x04, 0x12
        /*001a*/ 	.short	(.L_5 - .L_4)
	.align		4
.L_4:
        /*001c*/ 	.word	index@(_Z18calculate_responsePhPfjj)
        /*0020*/ 	.word	0x00000000
.L_5:


//--------------------- .nv.compat                --------------------------
	.section	.nv.compat,"",@"SHT_CUDA_COMPAT_INFO"
	.align	4
        /*0000*/ 	.byte	0x02, 0x09, 0x00, 0x00, 0x02, 0x02, 0x01, 0x00, 0x02, 0x05, 0x05, 0x00, 0x03, 0x07, 0x01, 0x01
        /*0010*/ 	.byte	0x02, 0x03, 0x00, 0x00, 0x02, 0x06, 0x01, 0x00, 0x04, 0x0b, 0x08, 0x00, 0x09, 0x00, 0x00, 0x00
        /*0020*/ 	.byte	0x00, 0x00, 0x00, 0x00


//--------------------- .nv.info._Z18calculate_responsePhPfjj --------------------------
	.section	.nv.info._Z18calculate_responsePhPfjj,"",@"SHT_CUDA_INFO"
	.sectionflags	@""
	.align	4


	//----- nvinfo : EIATTR_CUDA_API_VERSION
	.align		4
        /*0000*/ 	.byte	0x04, 0x37
        /*0002*/ 	.short	(.L_7 - .L_6)
.L_6:
        /*0004*/ 	.word	0x00000082


	//----- nvinfo : EIATTR_KPARAM_INFO
	.align		4
.L_7:
        /*0008*/ 	.byte	0x04, 0x17
        /*000a*/ 	.short	(.L_9 - .L_8)
.L_8:
        /*000c*/ 	.word	0x00000000
        /*0010*/ 	.short	0x0003
        /*0012*/ 	.short	0x0014
        /*0014*/ 	.byte	0x00, 0xf0, 0x11, 0x00


	//----- nvinfo : EIATTR_KPARAM_INFO
	.align		4
.L_9:
        /*0018*/ 	.byte	0x04, 0x17
        /*001a*/ 	.short	(.L_11 - .L_10)
.L_10:
        /*001c*/ 	.word	0x00000000
        /*0020*/ 	.short	0x0002
        /*0022*/ 	.short	0x0010
        /*0024*/ 	.byte	0x00, 0xf0, 0x11, 0x00


	//----- nvinfo : EIATTR_KPARAM_INFO
	.align		4
.L_11:
        /*0028*/ 	.byte	0x04, 0x17
        /*002a*/ 	.short	(.L_13 - .L_12)
.L_12:
        /*002c*/ 	.word	0x00000000
        /*0030*/ 	.short	0x0001
        /*0032*/ 	.short	0x0008
        /*0034*/ 	.byte	0x00, 0xf5, 0x21, 0x00


	//----- nvinfo : EIATTR_KPARAM_INFO
	.align		4
.L_13:
        /*0038*/ 	.byte	0x04, 0x17
        /*003a*/ 	.short	(.L_15 - .L_14)
.L_14:
        /*003c*/ 	.word	0x00000000
        /*0040*/ 	.short	0x0000
        /*0042*/ 	.short	0x0000
        /*0044*/ 	.byte	0x00, 0xf5, 0x21, 0x00


	//----- nvinfo : EIATTR_SPARSE_MMA_MASK
	.align		4
.L_15:
        /*0048*/ 	.byte	0x03, 0x50
        /*004a*/ 	.short	0x0000


	//----- nvinfo : EIATTR_MAXREG_COUNT
	.align		4
        /*004c*/ 	.byte	0x03, 0x1b
        /*004e*/ 	.short	0x00ff


	//----- nvinfo : EIATTR_MERCURY_ISA_VERSION
	.align		4
        /*0050*/ 	.byte	0x03, 0x5f
        /*0052*/ 	.short	0x0101


	//----- nvinfo : EIATTR_VRC_CTA_INIT_COUNT
	.align		4
        /*0054*/ 	.byte	0x02, 0x4a
	.zero		1
	.zero		1


	//----- nvinfo : EIATTR_EXIT_INSTR_OFFSETS
	.align		4
        /*0058*/ 	.byte	0x04, 0x1c
        /*005a*/ 	.short	(.L_17 - .L_16)


	//   ....[0]....
.L_16:
        /*005c*/ 	.word	0x000000e0


	//   ....[1]....
        /*0060*/ 	.word	0x00000300


	//----- nvinfo : EIATTR_CBANK_PARAM_SIZE
	.align		4
.L_17:
        /*0064*/ 	.byte	0x03, 0x19
        /*0066*/ 	.short	0x0018


	//----- nvinfo : EIATTR_PARAM_CBANK
	.align		4
        /*0068*/ 	.byte	0x04, 0x0a
        /*006a*/ 	.short	(.L_19 - .L_18)
	.align		4
.L_18:
        /*006c*/ 	.word	index@(.nv.constant0._Z18calculate_responsePhPfjj)
        /*0070*/ 	.short	0x0380
        /*0072*/ 	.short	0x0018


	//----- nvinfo : EIATTR_SW_WAR
	.align		4
.L_19:
        /*0074*/ 	.byte	0x04, 0x36
        /*0076*/ 	.short	(.L_21 - .L_20)
.L_20:
        /*0078*/ 	.word	0x00000008
.L_21:


//--------------------- .nv.callgraph             --------------------------
	.section	.nv.callgraph,"",@"SHT_CUDA_CALLGRAPH"
	.align	4
	.sectionentsize	8
	.align		4
        /*0000*/ 	.word	0x00000000
	.align		4
        /*0004*/ 	.word	0xffffffff
	.align		4
        /*0008*/ 	.word	0x00000000
	.align		4
        /*000c*/ 	.word	0xfffffffe
	.align		4
        /*0010*/ 	.word	0x00000000
	.align		4
        /*0014*/ 	.word	0xfffffffd
	.align		4
        /*0018*/ 	.word	0x00000000
	.align		4
        /*001c*/ 	.word	0xfffffffc


//--------------------- .text._Z18calculate_responsePhPfjj --------------------------
	.section	.text._Z18calculate_responsePhPfjj,"ax",@progbits
	.align	128
        .global         _Z18calculate_responsePhPfjj
        .type           _Z18calculate_responsePhPfjj,@function
        .size           _Z18calculate_responsePhPfjj,(.L_x_1 - _Z18calculate_responsePhPfjj)
        .other          _Z18calculate_responsePhPfjj,@"STO_CUDA_ENTRY STV_DEFAULT"
_Z18calculate_responsePhPfjj:
.text._Z18calculate_responsePhPfjj:
[----:B------:R-:W-:Y:S01]  /*0000*/  LDC R1, c[0x0][0x37c] ;  /* 0x0000df00ff017b82 */ /* 0x000fe20000000800 */
[----:B------:R-:W0:Y:S07]  /*0010*/  S2R R4, SR_CTAID.Y ;  /* 0x0000000000047919 */ /* 0x000e2e0000002600 */
[----:B------:R-:W1:Y:S01]  /*0020*/  LDC.64 R6, c[0x0][0x390] ;  /* 0x0000e400ff067b82 */ /* 0x000e620000000a00 */
[----:B------:R-:W0:Y:S01]  /*0030*/  S2R R5, SR_TID.Y ;  /* 0x0000000000057919 */ /* 0x000e220000002200 */
[----:B------:R-:W2:Y:S01]  /*0040*/  S2R R2, SR_CTAID.X ;  /* 0x0000000000027919 */ /* 0x000ea20000002500 */
[----:B------:R-:W2:Y:S01]  /*0050*/  S2R R3, SR_TID.X ;  /* 0x0000000000037919 */ /* 0x000ea20000002100 */
[----:B0-----:R-:W-:-:S02]  /*0060*/  LEA R4, R4, R5, 0x4 ;  /* 0x0000000504047211 */ /* 0x001fc400078e20ff */
[----:B-1----:R-:W-:Y:S02]  /*0070*/  IADD3 R5, PT, PT, R6, -0x2, RZ ;  /* 0xfffffffe06057810 */ /* 0x002fe40007ffe0ff */
[----:B------:R-:W-:Y:S02]  /*0080*/  ISETP.GE.U32.AND P0, PT, R4, 0x2, PT ;  /* 0x000000020400780c */ /* 0x000fe40003f06070 */
[----:B--2---:R-:W-:Y:S01]  /*0090*/  LEA R2, R2, R3, 0x4 ;  /* 0x0000000302027211 */ /* 0x004fe200078e20ff */
[----:B------:R-:W-:-:S03]  /*00a0*/  VIADD R3, R7, 0xfffffffe ;  /* 0xfffffffe07037836 */ /* 0x000fc60000000000 */
[----:B------:R-:W-:-:S04]  /*00b0*/  ISETP.LT.OR P0, PT, R2, 0x2, !P0 ;  /* 0x000000020200780c */ /* 0x000fc80004701670 */
[----:B------:R-:W-:-:S04]  /*00c0*/  ISETP.GE.U32.OR P0, PT, R2, R3, P0 ;  /* 0x000000030200720c */ /* 0x000fc80000706470 */
[----:B------:R-:W-:-:S13]  /*00d0*/  ISETP.GE.U32.OR P0, PT, R4, R5, P0 ;  /* 0x000000050400720c */ /* 0x000fda0000706470 */
[----:B------:R-:W-:Y:S05]  /*00e0*/  @P0 EXIT ;  /* 0x000000000000094d */ /* 0x000fea0003800000 */
[----:B------:R-:W0:Y:S01]  /*00f0*/  LDCU.64 UR6, c[0x0][0x380] ;  /* 0x00007000ff0677ac */ /* 0x000e220008000a00 */
[CC--:B------:R-:W-:Y:S02]  /*0100*/  IMAD R0, R4.reuse, R7.reuse, R2 ;  /* 0x0000000704007224 */ /* 0x0c0fe400078e0202 */
[--C-:B------:R-:W-:Y:S01]  /*0110*/  IMAD R3, R4, R7, -R7.reuse ;  /* 0x0000000704037224 */ /* 0x100fe200078e0a07 */
[----:B------:R-:W1:Y:S01]  /*0120*/  LDCU.64 UR4, c[0x0][0x358] ;  /* 0x00006b00ff0477ac */ /* 0x000e620008000a00 */
[C---:B------:R-:W-:Y:S02]  /*0130*/  IMAD.IADD R7, R0.reuse, 0x1, R7 ;  /* 0x0000000100077824 */ /* 0x040fe400078e0207 */
[----:B------:R-:W-:Y:S01]  /*0140*/  VIADD R8, R0, 0xffffffff ;  /* 0xffffffff00087836 */ /* 0x000fe20000000000 */
[----:B------:R-:W-:Y:S02]  /*0150*/  IADD3 R5, PT, PT, R2, R3, RZ ;  /* 0x0000000302057210 */ /* 0x000fe40007ffe0ff */
[----:B0-----:R-:W-:-:S02]  /*0160*/  IADD3 R6, P2, PT, R7, UR6, RZ ;  /* 0x0000000607067c10 */ /* 0x001fc4000ff5e0ff */
[C---:B------:R-:W-:Y:S02]  /*0170*/  IADD3 R2, P0, PT, R8.reuse, UR6, RZ ;  /* 0x0000000608027c10 */ /* 0x040fe4000ff1e0ff */
[----:B------:R-:W-:Y:S02]  /*0180*/  IADD3 R4, P1, PT, R5, UR6, RZ ;  /* 0x0000000605047c10 */ /* 0x000fe4000ff3e0ff */
[----:B------:R-:W-:Y:S02]  /*0190*/  LEA.HI.X.SX32 R7, R7, UR7, 0x1, P2 ;  /* 0x0000000707077c11 */ /* 0x000fe400090f0eff */
[----:B------:R-:W-:Y:S02]  /*01a0*/  LEA.HI.X.SX32 R3, R8, UR7, 0x1, P0 ;  /* 0x0000000708037c11 */ /* 0x000fe400080f0eff */
[----:B------:R-:W-:Y:S02]  /*01b0*/  LEA.HI.X.SX32 R5, R5, UR7, 0x1, P1 ;  /* 0x0000000705057c11 */ /* 0x000fe400088f0eff */
[----:B-1----:R-:W2:Y:S04]  /*01c0*/  LDG.E.U8 R7, desc[UR4][R6.64] ;  /* 0x0000000406077981 */ /* 0x002ea8000c1e1100 */
[----:B------:R-:W3:Y:S04]  /*01d0*/  LDG.E.U8 R8, desc[UR4][R2.64] ;  /* 0x0000000402087981 */ /* 0x000ee8000c1e1100 */
[----:B------:R-:W3:Y:S04]  /*01e0*/  LDG.E.U8 R9, desc[UR4][R2.64+0x2] ;  /* 0x0000020402097981 */ /* 0x000ee8000c1e1100 */
[----:B------:R-:W2:Y:S01]  /*01f0*/  LDG.E.U8 R4, desc[UR4][R4.64] ;  /* 0x0000000404047981 */ /* 0x000ea2000c1e1100 */
[----:B---3--:R-:W-:-:S02]  /*0200*/  IADD3 R10, PT, PT, R8, -R9, RZ ;  /* 0x80000009080a7210 */ /* 0x008fc40007ffe0ff */
[----:B------:R-:W0:Y:S01]  /*0210*/  LDC.64 R8, c[0x0][0x388] ;  /* 0x0000e200ff087b82 */ /* 0x000e220000000a00 */
[----:B--2---:R-:W-:Y:S01]  /*0220*/  IMAD.IADD R11, R4, 0x1, -R7 ;  /* 0x00000001040b7824 */ /* 0x004fe200078e0a07 */
[----:B------:R-:W-:-:S04]  /*0230*/  I2FP.F32.S32 R10, R10 ;  /* 0x0000000a000a7245 */ /* 0x000fc80000201400 */
[----:B------:R-:W-:Y:S01]  /*0240*/  I2FP.F32.S32 R11, R11 ;  /* 0x0000000b000b7245 */ /* 0x000fe20000201400 */
[----:B------:R-:W-:-:S04]  /*0250*/  FMUL R12, R10, R10 ;  /* 0x0000000a0a0c7220 */ /* 0x000fc80000400000 */
[-C--:B------:R-:W-:Y:S01]  /*0260*/  FMUL R10, R10, R11.reuse ;  /* 0x0000000b0a0a7220 */ /* 0x080fe20000400000 */
[----:B------:R-:W-:-:S03]  /*0270*/  FMUL R11, R11, R11 ;  /* 0x0000000b0b0b7220 */ /* 0x000fc60000400000 */
[----:B------:R-:W-:Y:S01]  /*0280*/  FMUL R3, R10, R10 ;  /* 0x0000000a0a037220 */ /* 0x000fe20000400000 */
[----:B------:R-:W-:-:S03]  /*0290*/  FADD R2, R12, R11 ;  /* 0x0000000b0c027221 */ /* 0x000fc60000000000 */
[----:B------:R-:W-:Y:S01]  /*02a0*/  FFMA R3, R12, R11, -R3 ;  /* 0x0000000b0c037223 */ /* 0x000fe20000000803 */
[----:B------:R-:W-:-:S04]  /*02b0*/  FMUL R4, R2, -0.039999999105930328369 ;  /* 0xbd23d70a02047820 */ /* 0x000fc80000400000 */
[----:B------:R-:W-:Y:S01]  /*02c0*/  FFMA R4, R2, R4, R3 ;  /* 0x0000000402047223 */ /* 0x000fe20000000003 */
[----:B0-----:R-:W-:-:S04]  /*02d0*/  IMAD.WIDE R2, R0, 0x4, R8 ;  /* 0x0000000400027825 */ /* 0x001fc800078e0208 */
[----:B------:R-:W-:-:S05]  /*02e0*/  FADD R5, |R4|, -RZ ;  /* 0x800000ff04057221 */ /* 0x000fca0000000200 */
[----:B------:R-:W-:Y:S01]  /*02f0*/  STG.E desc[UR4][R2.64], R5 ;  /* 0x0000000502007986 */ /* 0x000fe2000c101904 */
[----:B------:R-:W-:Y:S05]  /*0300*/  EXIT ;  /* 0x000000000000794d */ /* 0x000fea0003800000 */
.L_x_0:
[----:B------:R-:W-:-:S00]  /*0310*/  BRA `(.L_x_0) ;  /* 0xfffffffc00fc7947 */ /* 0x000fc0000383ffff */
[----:B------:R-:W-:-:S00]  /*0320*/  NOP ;  /* 0x0000000000007918 */ /* 0x000fc00000000000 */
        /* <DEDUP_REMOVED lines=13> */
.L_x_1:


//--------------------- .nv.shared.reserved.0     --------------------------
	.section	.nv.shared.reserved.0,"aw",@nobits
	.weak		__nv_reservedSMEM_offset_0_alias
	.size		__nv_reservedSMEM_offset_0_alias, 0, 64
	.other		__nv_reservedSMEM_offset_0_alias,@"STO_CUDA_RESERVED_SHARED STV_DEFAULT"
__nv_reservedSMEM_offset_0_alias:
	.zero		0
	.zero		64


//--------------------- .nv.constant0._Z18calculate_responsePhPfjj --------------------------
	.section	.nv.constant0._Z18calculate_responsePhPfjj,"a",@progbits
	.sectionflags	@""
	.align	4
.nv.constant0._Z18calculate_responsePhPfjj:
	.zero		920


//--------------------- SYMBOLS --------------------------

	.type		.nv.reservedSmem.offset0,@object
	.size		.nv.reservedSmem.offset0,0x4
